//
// Generated by NVIDIA NVVM Compiler
//
// Compiler Build ID: CL-36424714
// Cuda compilation tools, release 13.0, V13.0.88
// Based on NVVM 20.0.0
//

.version 9.0
.target sm_100
.address_size 64

	// .globl	_Z20read_fb_chunk_kernelPhmmmmmmS_Pmm

.visible .entry _Z20read_fb_chunk_kernelPhmmmmmmS_Pmm(
	.param .u64 .ptr .align 1 _Z20read_fb_chunk_kernelPhmmmmmmS_Pmm_param_0,
	.param .u64 _Z20read_fb_chunk_kernelPhmmmmmmS_Pmm_param_1,
	.param .u64 _Z20read_fb_chunk_kernelPhmmmmmmS_Pmm_param_2,
	.param .u64 _Z20read_fb_chunk_kernelPhmmmmmmS_Pmm_param_3,
	.param .u64 _Z20read_fb_chunk_kernelPhmmmmmmS_Pmm_param_4,
	.param .u64 _Z20read_fb_chunk_kernelPhmmmmmmS_Pmm_param_5,
	.param .u64 _Z20read_fb_chunk_kernelPhmmmmmmS_Pmm_param_6,
	.param .u64 .ptr .align 1 _Z20read_fb_chunk_kernelPhmmmmmmS_Pmm_param_7,
	.param .u64 .ptr .align 1 _Z20read_fb_chunk_kernelPhmmmmmmS_Pmm_param_8,
	.param .u64 _Z20read_fb_chunk_kernelPhmmmmmmS_Pmm_param_9
)
{
	.reg .pred 	%p<6>;
	.reg .b16 	%rs<13>;
	.reg .b32 	%r<21>;
	.reg .b64 	%rd<29>;

	ld.param.u64 	%rd9, [_Z20read_fb_chunk_kernelPhmmmmmmS_Pmm_param_0];
	ld.param.u64 	%rd10, [_Z20read_fb_chunk_kernelPhmmmmmmS_Pmm_param_3];
	ld.param.u64 	%rd11, [_Z20read_fb_chunk_kernelPhmmmmmmS_Pmm_param_4];
	ld.param.u64 	%rd16, [_Z20read_fb_chunk_kernelPhmmmmmmS_Pmm_param_5];
	ld.param.u64 	%rd12, [_Z20read_fb_chunk_kernelPhmmmmmmS_Pmm_param_6];
	ld.param.u64 	%rd13, [_Z20read_fb_chunk_kernelPhmmmmmmS_Pmm_param_7];
	ld.param.u64 	%rd14, [_Z20read_fb_chunk_kernelPhmmmmmmS_Pmm_param_8];
	ld.param.u64 	%rd15, [_Z20read_fb_chunk_kernelPhmmmmmmS_Pmm_param_9];
	mov.u32 	%r4, %ctaid.y;
	mov.u32 	%r5, %ntid.y;
	mov.u32 	%r6, %tid.y;
	mad.lo.s32 	%r7, %r4, %r5, %r6;
	cvt.u32.u64 	%r8, %rd10;
	add.s32 	%r9, %r7, %r8;
	mov.u32 	%r10, %ctaid.x;
	mov.u32 	%r11, %ntid.x;
	mov.u32 	%r12, %tid.x;
	mad.lo.s32 	%r13, %r10, %r11, %r12;
	cvt.u32.u64 	%r14, %rd11;
	add.s32 	%r20, %r13, %r14;
	cvt.s64.s32 	%rd1, %r9;
	setp.le.u64 	%p1, %rd16, %rd1;
	cvt.s64.s32 	%rd28, %r20;
	setp.le.u64 	%p2, %rd12, %rd28;
	or.pred  	%p3, %p1, %p2;
	@%p3 bra 	$L__BB0_4;
	cvta.to.global.u64 	%rd17, %rd9;
	shr.s32 	%r15, %r20, 31;
	shr.u32 	%r16, %r15, 30;
	add.s32 	%r17, %r20, %r16;
	shr.s32 	%r18, %r17, 2;
	cvt.s64.s32 	%rd18, %r18;
	mad.lo.s64 	%rd19, %rd15, %rd1, %rd18;
	add.s64 	%rd20, %rd17, %rd19;
	ld.global.u8 	%rs1, [%rd20];
	setp.gt.u32 	%p4, %r20, -5;
	@%p4 bra 	$L__BB0_4;
	cvta.to.global.u64 	%rd3, %rd14;
	sub.s64 	%rd4, %rd1, %rd10;
	cvta.to.global.u64 	%rd5, %rd13;
	add.s32 	%r19, %r20, 4;
	cvt.s64.s32 	%rd21, %r19;
	min.u64 	%rd6, %rd12, %rd21;
	shl.b16 	%rs5, %rs1, 1;
	and.b16  	%rs6, %rs5, -86;
	shr.u16 	%rs7, %rs1, 1;
	xor.b16  	%rs8, %rs7, %rs1;
	and.b16  	%rs9, %rs8, 85;
	or.b16  	%rs12, %rs9, %rs6;
$L__BB0_3:
	cvt.s16.s8 	%rs10, %rs12;
	and.b16  	%rs11, %rs12, 3;
	ld.global.u64 	%rd22, [%rd3];
	mul.lo.s64 	%rd23, %rd22, %rd4;
	sub.s64 	%rd24, %rd28, %rd11;
	ld.global.u64 	%rd25, [%rd3+8];
	mad.lo.s64 	%rd26, %rd25, %rd24, %rd23;
	add.s64 	%rd27, %rd5, %rd26;
	st.global.u8 	[%rd27], %rs11;
	shr.s16 	%rs12, %rs10, 2;
	add.s32 	%r20, %r20, 1;
	cvt.s64.s32 	%rd28, %r20;
	setp.gt.u64 	%p5, %rd6, %rd28;
	@%p5 bra 	$L__BB0_3;
$L__BB0_4:
	ret;

}


// ===== COMPILED SASS (sm_100) =====

	.target	sm_100

	.elftype	@"ET_EXEC"


//--------------------- .note.nv.tkinfo           --------------------------
	.section	.note.nv.tkinfo,"",@"SHT_NOTE"
	.sectionflags	@"SHF_NOTE_NV_TKINFO"
	.tkinfo
        /*0018*/ 	.word	0x00000002
        /*0030*/ 	.string	""
        /*0030*/ 	.string	"ptxas"
        /*0030*/ 	.string	"Cuda compilation tools, release 13.0, V13.0.88"
        /*0030*/ 	.string	"Build cuda_13.0.r13.0/compiler.36424714_0"
        /*0030*/ 	.string	"-arch sm_100 -m 64 "



//--------------------- .note.nv.cuinfo           --------------------------
	.section	.note.nv.cuinfo,"",@"SHT_NOTE"
	.sectionflags	@"SHF_NOTE_NV_CUINFO"
        /*0018*/ 	.short	0x0002
        /*001a*/ 	.short	0x0064
        /*001c*/ 	.short	0x0082
	.zero		2


//--------------------- .nv.info                  --------------------------
	.section	.nv.info,"",@"SHT_CUDA_INFO"
	.align	4


	//----- nvinfo : EIATTR_REGCOUNT
	.align		4
        /*0000*/ 	.byte	0x04, 0x2f
        /*0002*/ 	.short	(.L_1 - .L_0)
	.align		4
.L_0:
        /*0004*/ 	.word	index@(_Z20read_fb_chunk_kernelPhmmmmmmS_Pmm)
        /*0008*/ 	.word	0x00000014


	//----- nvinfo : EIATTR_FRAME_SIZE
	.align		4
.L_1:
        /*000c*/ 	.byte	0x04, 0x11
        /*000e*/ 	.short	(.L_3 - .L_2)
	.align		4
.L_2:
        /*0010*/ 	.word	index@(_Z20read_fb_chunk_kernelPhmmmmmmS_Pmm)
        /*0014*/ 	.word	0x00000000


	//----- nvinfo : EIATTR_MIN_STACK_SIZE
	.align		4
.L_3:
        /*0018*/ 	.byte	0x04, 0x12
        /*001a*/ 	.short	(.L_5 - .L_4)
	.align		4
.L_4:
        /*001c*/ 	.word	index@(_Z20read_fb_chunk_kernelPhmmmmmmS_Pmm)
        /*0020*/ 	.word	0x00000000
.L_5:


//--------------------- .nv.compat                --------------------------
	.section	.nv.compat,"",@"SHT_CUDA_COMPAT_INFO"
	.align	4
        /*0000*/ 	.byte	0x02, 0x09, 0x00, 0x00, 0x02, 0x02, 0x01, 0x00, 0x02, 0x05, 0x05, 0x00, 0x03, 0x07, 0x01, 0x01
        /*0010*/ 	.byte	0x02, 0x03, 0x00, 0x00, 0x02, 0x06, 0x01, 0x00, 0x04, 0x0b, 0x08, 0x00, 0x09, 0x00, 0x00, 0x00
        /*0020*/ 	.byte	0x00, 0x00, 0x00, 0x00


//--------------------- .nv.info._Z20read_fb_chunk_kernelPhmmmmmmS_Pmm --------------------------
	.section	.nv.info._Z20read_fb_chunk_kernelPhmmmmmmS_Pmm,"",@"SHT_CUDA_INFO"
	.sectionflags	@""
	.align	4


	//----- nvinfo : EIATTR_CUDA_API_VERSION
	.align		4
        /*0000*/ 	.byte	0x04, 0x37
        /*0002*/ 	.short	(.L_7 - .L_6)
.L_6:
        /*0004*/ 	.word	0x00000082


	//----- nvinfo : EIATTR_KPARAM_INFO
	.align		4
.L_7:
        /*0008*/ 	.byte	0x04, 0x17
        /*000a*/ 	.short	(.L_9 - .L_8)
.L_8:
        /*000c*/ 	.word	0x00000000
        /*0010*/ 	.short	0x0009
        /*0012*/ 	.short	0x0048
        /*0014*/ 	.byte	0x00, 0xf0, 0x21, 0x00


	//----- nvinfo : EIATTR_KPARAM_INFO
	.align		4
.L_9:
        /*0018*/ 	.byte	0x04, 0x17
        /*001a*/ 	.short	(.L_11 - .L_10)
.L_10:
        /*001c*/ 	.word	0x00000000
        /*0020*/ 	.short	0x0008
        /*0022*/ 	.short	0x0040
        /*0024*/ 	.byte	0x00, 0xf5, 0x21, 0x00


	//----- nvinfo : EIATTR_KPARAM_INFO
	.align		4
.L_11:
        /*0028*/ 	.byte	0x04, 0x17
        /*002a*/ 	.short	(.L_13 - .L_12)
.L_12:
        /*002c*/ 	.word	0x00000000
        /*0030*/ 	.short	0x0007
        /*0032*/ 	.short	0x0038
        /*0034*/ 	.byte	0x00, 0xf5, 0x21, 0x00


	//----- nvinfo : EIATTR_KPARAM_INFO
	.align		4
.L_13:
        /*0038*/ 	.byte	0x04, 0x17
        /*003a*/ 	.short	(.L_15 - .L_14)
.L_14:
        /*003c*/ 	.word	0x00000000
        /*0040*/ 	.short	0x0006
        /*0042*/ 	.short	0x0030
        /*0044*/ 	.byte	0x00, 0xf0, 0x21, 0x00


	//----- nvinfo : EIATTR_KPARAM_INFO
	.align		4
.L_15:
        /*0048*/ 	.byte	0x04, 0x17
        /*004a*/ 	.short	(.L_17 - .L_16)
.L_16:
        /*004c*/ 	.word	0x00000000
        /*0050*/ 	.short	0x0005
        /*0052*/ 	.short	0x0028
        /*0054*/ 	.byte	0x00, 0xf0, 0x21, 0x00


	//----- nvinfo : EIATTR_KPARAM_INFO
	.align		4
.L_17:
        /*0058*/ 	.byte	0x04, 0x17
        /*005a*/ 	.short	(.L_19 - .L_18)
.L_18:
        /*005c*/ 	.word	0x00000000
        /*0060*/ 	.short	0x0004
        /*0062*/ 	.short	0x0020
        /*0064*/ 	.byte	0x00, 0xf0, 0x21, 0x00


	//----- nvinfo : EIATTR_KPARAM_INFO
	.align		4
.L_19:
        /*0068*/ 	.byte	0x04, 0x17
        /*006a*/ 	.short	(.L_21 - .L_20)
.L_20:
        /*006c*/ 	.word	0x00000000
        /*0070*/ 	.short	0x0003
        /*0072*/ 	.short	0x0018
        /*0074*/ 	.byte	0x00, 0xf0, 0x21, 0x00


	//----- nvinfo : EIATTR_KPARAM_INFO
	.align		4
.L_21:
        /*0078*/ 	.byte	0x04, 0x17
        /*007a*/ 	.short	(.L_23 - .L_22)
.L_22:
        /*007c*/ 	.word	0x00000000
        /*0080*/ 	.short	0x0002
        /*0082*/ 	.short	0x0010
        /*0084*/ 	.byte	0x00, 0xf0, 0x21, 0x00


	//----- nvinfo : EIATTR_KPARAM_INFO
	.align		4
.L_23:
        /*0088*/ 	.byte	0x04, 0x17
        /*008a*/ 	.short	(.L_25 - .L_24)
.L_24:
        /*008c*/ 	.word	0x00000000
        /*0090*/ 	.short	0x0001
        /*0092*/ 	.short	0x0008
        /*0094*/ 	.byte	0x00, 0xf0, 0x21, 0x00


	//----- nvinfo : EIATTR_KPARAM_INFO
	.align		4
.L_25:
        /*0098*/ 	.byte	0x04, 0x17
        /*009a*/ 	.short	(.L_27 - .L_26)
.L_26:
        /*009c*/ 	.word	0x00000000
        /*00a0*/ 	.short	0x0000
        /*00a2*/ 	.short	0x0000
        /*00a4*/ 	.byte	0x00, 0xf5, 0x21, 0x00


	//----- nvinfo : EIATTR_SPARSE_MMA_MASK
	.align		4
.L_27:
        /*00a8*/ 	.byte	0x03, 0x50
        /*00aa*/ 	.short	0x0000


	//----- nvinfo : EIATTR_MAXREG_COUNT
	.align		4
        /*00ac*/ 	.byte	0x03, 0x1b
        /*00ae*/ 	.short	0x00ff


	//----- nvinfo : EIATTR_MERCURY_ISA_VERSION
	.align		4
        /*00b0*/ 	.byte	0x03, 0x5f
        /*00b2*/ 	.short	0x0101


	//----- nvinfo : EIATTR_VRC_CTA_INIT_COUNT
	.align		4
        /*00b4*/ 	.byte	0x02, 0x4a
	.zero		1
	.zero		1


	//----- nvinfo : EIATTR_EXIT_INSTR_OFFSETS
	.align		4
        /*00b8*/ 	.byte	0x04, 0x1c
        /*00ba*/ 	.short	(.L_29 - .L_28)


	//   ....[0]....
.L_28:
        /*00bc*/ 	.word	0x00000150


	//   ....[1]....
        /*00c0*/ 	.word	0x00000230


	//   ....[2]....
        /*00c4*/ 	.word	0x00000500


	//----- nvinfo : EIATTR_CRS_STACK_SIZE
	.align		4
.L_29:
        /*00c8*/ 	.byte	0x04, 0x1e
        /*00ca*/ 	.short	(.L_31 - .L_30)
.L_30:
        /*00cc*/ 	.word	0x00000000


	//----- nvinfo : EIATTR_CBANK_PARAM_SIZE
	.align		4
.L_31:
        /*00d0*/ 	.byte	0x03, 0x19
        /*00d2*/ 	.short	0x0050


	//----- nvinfo : EIATTR_PARAM_CBANK
	.align		4
        /*00d4*/ 	.byte	0x04, 0x0a
        /*00d6*/ 	.short	(.L_33 - .L_32)
	.align		4
.L_32:
        /*00d8*/ 	.word	index@(.nv.constant0._Z20read_fb_chunk_kernelPhmmmmmmS_Pmm)
        /*00dc*/ 	.short	0x0380
        /*00de*/ 	.short	0x0050


	//----- nvinfo : EIATTR_SW_WAR
	.align		4
.L_33:
        /*00e0*/ 	.byte	0x04, 0x36
        /*00e2*/ 	.short	(.L_35 - .L_34)
.L_34:
        /*00e4*/ 	.word	0x00000008
.L_35:


//--------------------- .nv.callgraph             --------------------------
	.section	.nv.callgraph,"",@"SHT_CUDA_CALLGRAPH"
	.align	4
	.sectionentsize	8
	.align		4
        /*0000*/ 	.word	0x00000000
	.align		4
        /*0004*/ 	.word	0xffffffff
	.align		4
        /*0008*/ 	.word	0x00000000
	.align		4
        /*000c*/ 	.word	0xfffffffe
	.align		4
        /*0010*/ 	.word	0x00000000
	.align		4
        /*0014*/ 	.word	0xfffffffd
	.align		4
        /*0018*/ 	.word	0x00000000
	.align		4
        /*001c*/ 	.word	0xfffffffc


//--------------------- .text._Z20read_fb_chunk_kernelPhmmmmmmS_Pmm --------------------------
	.section	.text._Z20read_fb_chunk_kernelPhmmmmmmS_Pmm,"ax",@progbits
	.align	128
        .global         _Z20read_fb_chunk_kernelPhmmmmmmS_Pmm
        .type           _Z20read_fb_chunk_kernelPhmmmmmmS_Pmm,@function
        .size           _Z20read_fb_chunk_kernelPhmmmmmmS_Pmm,(.L_x_2 - _Z20read_fb_chunk_kernelPhmmmmmmS_Pmm)
        .other          _Z20read_fb_chunk_kernelPhmmmmmmS_Pmm,@"STO_CUDA_ENTRY STV_DEFAULT"
_Z20read_fb_chunk_kernelPhmmmmmmS_Pmm:
.text._Z20read_fb_chunk_kernelPhmmmmmmS_Pmm:
[----:B------:R-:W-:Y:S01]  /*0000*/  LDC R1, c[0x0][0x37c] ;  /* 0x0000df00ff017b82 */ /* 0x000fe20000000800 */
[----:B------:R-:W0:Y:S07]  /*0010*/  S2R R5, SR_TID.X ;  /* 0x0000000000057919 */ /* 0x000e2e0000002100 */
[----:B------:R-:W1:Y:S01]  /*0020*/  LDC R0, c[0x0][0x364] ;  /* 0x0000d900ff007b82 */ /* 0x000e620000000800 */
[----:B------:R-:W2:Y:S01]  /*0030*/  LDCU UR7, c[0x0][0x3a0] ;  /* 0x00007400ff0777ac */ /* 0x000ea20008000800 */
[----:B------:R-:W1:Y:S01]  /*0040*/  S2R R3, SR_TID.Y ;  /* 0x0000000000037919 */ /* 0x000e620000002200 */
[----:B------:R-:W3:Y:S05]  /*0050*/  LDCU UR6, c[0x0][0x398] ;  /* 0x00007300ff0677ac */ /* 0x000eea0008000800 */
[----:B------:R-:W0:Y:S01]  /*0060*/  S2UR UR5, SR_CTAID.X ;  /* 0x00000000000579c3 */ /* 0x000e220000002500 */
[----:B------:R-:W4:Y:S01]  /*0070*/  LDCU.64 UR8, c[0x0][0x3b0] ;  /* 0x00007600ff0877ac */ /* 0x000f220008000a00 */
[----:B------:R-:W5:Y:S06]  /*0080*/  LDCU.64 UR10, c[0x0][0x3a8] ;  /* 0x00007500ff0a77ac */ /* 0x000f6c0008000a00 */
[----:B------:R-:W0:Y:S08]  /*0090*/  LDC R2, c[0x0][0x360] ;  /* 0x0000d800ff027b82 */ /* 0x000e300000000800 */
[----:B------:R-:W1:Y:S01]  /*00a0*/  S2UR UR4, SR_CTAID.Y ;  /* 0x00000000000479c3 */ /* 0x000e620000002600 */
[----:B0-----:R-:W-:-:S04]  /*00b0*/  IMAD R2, R2, UR5, R5 ;  /* 0x0000000502027c24 */ /* 0x001fc8000f8e0205 */
[----:B--2---:R-:W-:Y:S02]  /*00c0*/  VIADD R8, R2, UR7 ;  /* 0x0000000702087c36 */ /* 0x004fe40008000000 */
[----:B-1----:R-:W-:-:S03]  /*00d0*/  IMAD R0, R0, UR4, R3 ;  /* 0x0000000400007c24 */ /* 0x002fc6000f8e0203 */
[----:B----4-:R-:W-:Y:S02]  /*00e0*/  ISETP.GE.U32.AND P1, PT, R8, UR8, PT ;  /* 0x0000000808007c0c */ /* 0x010fe4000bf26070 */
[----:B------:R-:W-:Y:S01]  /*00f0*/  SHF.R.S32.HI R12, RZ, 0x1f, R8 ;  /* 0x0000001fff0c7819 */ /* 0x000fe20000011408 */
[----:B---3--:R-:W-:-:S03]  /*0100*/  VIADD R7, R0, UR6 ;  /* 0x0000000600077c36 */ /* 0x008fc60008000000 */
[----:B------:R-:W-:Y:S02]  /*0110*/  ISETP.GE.U32.AND.EX P1, PT, R12, UR9, PT, P1 ;  /* 0x000000090c007c0c */ /* 0x000fe4000bf26110 */
[----:B-----5:R-:W-:Y:S02]  /*0120*/  ISETP.GE.U32.AND P0, PT, R7, UR10, PT ;  /* 0x0000000a07007c0c */ /* 0x020fe4000bf06070 */
[----:B------:R-:W-:-:S04]  /*0130*/  SHF.R.S32.HI R11, RZ, 0x1f, R7 ;  /* 0x0000001fff0b7819 */ /* 0x000fc80000011407 */
[----:B------:R-:W-:-:S13]  /*0140*/  ISETP.GE.U32.OR.EX P0, PT, R11, UR11, P1, P0 ;  /* 0x0000000b0b007c0c */ /* 0x000fda0008f06500 */
[----:B------:R-:W-:Y:S05]  /*0150*/  @P0 EXIT ;  /* 0x000000000000094d */ /* 0x000fea0003800000 */
[----:B------:R-:W-:Y:S01]  /*0160*/  IMAD.MOV.U32 R0, RZ, RZ, R8 ;  /* 0x000000ffff007224 */ /* 0x000fe200078e0008 */
[----:B------:R-:W0:Y:S04]  /*0170*/  LDCU.64 UR4, c[0x0][0x3c8] ;  /* 0x00007900ff0477ac */ /* 0x000e280008000a00 */
[----:B------:R-:W-:Y:S01]  /*0180*/  SHF.R.S32.HI R3, RZ, 0x1f, R0 ;  /* 0x0000001fff037819 */ /* 0x000fe20000011400 */
[----:B------:R-:W1:Y:S01]  /*0190*/  LDCU.64 UR10, c[0x0][0x380] ;  /* 0x00007000ff0a77ac */ /* 0x000e620008000a00 */
[----:B------:R-:W-:Y:S02]  /*01a0*/  ISETP.GT.U32.AND P0, PT, R0, -0x5, PT ;  /* 0xfffffffb0000780c */ /* 0x000fe40003f04070 */
[----:B------:R-:W-:-:S04]  /*01b0*/  LEA.HI R3, R3, R0, RZ, 0x2 ;  /* 0x0000000003037211 */ /* 0x000fc800078f10ff */
[----:B------:R-:W-:-:S04]  /*01c0*/  SHF.R.S32.HI R2, RZ, 0x2, R3 ;  /* 0x00000002ff027819 */ /* 0x000fc80000011403 */
[--C-:B------:R-:W-:Y:S01]  /*01d0*/  SHF.R.S32.HI R3, RZ, 0x1f, R2.reuse ;  /* 0x0000001fff037819 */ /* 0x100fe20000011402 */
[----:B0-----:R-:W-:Y:S02]  /*01e0*/  IMAD R4, R11, UR4, RZ ;  /* 0x000000040b047c24 */ /* 0x001fe4000f8e02ff */
[----:B------:R-:W-:-:S04]  /*01f0*/  IMAD.WIDE.U32 R2, R7, UR4, R2 ;  /* 0x0000000407027c25 */ /* 0x000fc8000f8e0002 */
[----:B------:R-:W-:Y:S01]  /*0200*/  IMAD R5, R7, UR5, R4 ;  /* 0x0000000507057c24 */ /* 0x000fe2000f8e0204 */
[----:B-1----:R-:W-:-:S04]  /*0210*/  IADD3 R4, P1, PT, R2, UR10, RZ ;  /* 0x0000000a02047c10 */ /* 0x002fc8000ff3e0ff */
[----:B------:R-:W-:Y:S01]  /*0220*/  IADD3.X R5, PT, PT, R3, UR11, R5, P1, !PT ;  /* 0x0000000b03057c10 */ /* 0x000fe20008ffe405 */
[----:B------:R-:W-:Y:S08]  /*0230*/  @P0 EXIT ;  /* 0x000000000000094d */ /* 0x000ff00003800000 */
[----:B------:R-:W0:Y:S01]  /*0240*/  LDCU.64 UR4, c[0x0][0x358] ;  /* 0x00006b00ff0477ac */ /* 0x000e220008000a00 */
[----:B------:R-:W1:Y:S01]  /*0250*/  LDC.64 R2, c[0x0][0x3c0] ;  /* 0x0000f000ff027b82 */ /* 0x000e620000000a00 */
[----:B------:R-:W2:Y:S01]  /*0260*/  LDCU UR10, c[0x0][0x39c] ;  /* 0x00007380ff0a77ac */ /* 0x000ea20008000800 */
[----:B------:R-:W-:Y:S01]  /*0270*/  VIADD R6, R0, 0x4 ;  /* 0x0000000400067836 */ /* 0x000fe20000000000 */
[----:B------:R-:W3:Y:S01]  /*0280*/  LDCU UR11, c[0x0][0x3a4] ;  /* 0x00007480ff0b77ac */ /* 0x000ee20008000800 */
[----:B------:R-:W4:Y:S01]  /*0290*/  LDCU.64 UR12, c[0x0][0x3b8] ;  /* 0x00007700ff0c77ac */ /* 0x000f220008000a00 */
[----:B0-----:R0:W5:Y:S02]  /*02a0*/  LDG.E.U8 R4, desc[UR4][R4.64] ;  /* 0x0000000404047981 */ /* 0x001164000c1e1100 */
[----:B------:R-:W-:Y:S01]  /*02b0*/  ISETP.LT.U32.AND P0, PT, R6, UR8, PT ;  /* 0x0000000806007c0c */ /* 0x000fe2000bf01070 */
[----:B------:R-:W-:Y:S01]  /*02c0*/  IMAD.MOV.U32 R16, RZ, RZ, R8 ;  /* 0x000000ffff107224 */ /* 0x000fe200078e0008 */
[----:B------:R-:W-:Y:S01]  /*02d0*/  SHF.R.S32.HI R13, RZ, 0x1f, R6 ;  /* 0x0000001fff0d7819 */ /* 0x000fe20000011406 */
[----:B------:R-:W-:-:S03]  /*02e0*/  IMAD.MOV.U32 R15, RZ, RZ, R12 ;  /* 0x000000ffff0f7224 */ /* 0x000fc600078e000c */
[----:B------:R-:W-:-:S04]  /*02f0*/  ISETP.LT.U32.AND.EX P0, PT, R13, UR9, PT, P0 ;  /* 0x000000090d007c0c */ /* 0x000fc8000bf01100 */
[----:B0-----:R-:W-:Y:S02]  /*0300*/  SEL R5, R6, UR8, P0 ;  /* 0x0000000806057c07 */ /* 0x001fe40008000000 */
[----:B------:R-:W-:Y:S02]  /*0310*/  SEL R6, R13, UR9, P0 ;  /* 0x000000090d067c07 */ /* 0x000fe40008000000 */
[----:B-----5:R-:W-:-:S04]  /*0320*/  SHF.R.U32.HI R9, RZ, 0x1, R4 ;  /* 0x00000001ff097819 */ /* 0x020fc80000011604 */
[----:B------:R-:W-:Y:S01]  /*0330*/  LOP3.LUT R10, R9, 0x55, R4, 0x48, !PT ;  /* 0x00000055090a7812 */ /* 0x000fe200078e4804 */
[----:B------:R-:W-:Y:S01]  /*0340*/  IMAD.SHL.U32 R9, R4, 0x2, RZ ;  /* 0x0000000204097824 */ /* 0x000fe200078e00ff */
[----:B------:R-:W-:-:S04]  /*0350*/  IADD3 R4, P1, PT, R7, -UR6, RZ ;  /* 0x8000000607047c10 */ /* 0x000fc8000ff3e0ff */
[----:B------:R-:W-:Y:S02]  /*0360*/  LOP3.LUT R9, R10, 0xffaa, R9, 0xf8, !PT ;  /* 0x0000ffaa0a097812 */ /* 0x000fe400078ef809 */
[----:B--2---:R-:W-:Y:S02]  /*0370*/  IADD3.X R7, PT, PT, R11, ~UR10, RZ, P1, !PT ;  /* 0x8000000a0b077c10 */ /* 0x004fe40008ffe4ff */
[----:B-1-34-:R-:W-:-:S07]  /*0380*/  PRMT R14, R9, 0x7610, R14 ;  /* 0x00007610090e7816 */ /* 0x01afce000000000e */
.L_x_0:
[----:B------:R-:W2:Y:S04]  /*0390*/  LDG.E.64 R12, desc[UR4][R2.64] ;  /* 0x00000004020c7981 */ /* 0x000ea8000c1e1b00 */
[----:B------:R-:W3:Y:S01]  /*03a0*/  LDG.E.64 R8, desc[UR4][R2.64+0x8] ;  /* 0x0000080402087981 */ /* 0x000ee2000c1e1b00 */
[-C--:B--2---:R-:W-:Y:S02]  /*03b0*/  IMAD R13, R13, R4.reuse, RZ ;  /* 0x000000040d0d7224 */ /* 0x084fe400078e02ff */
[----:B------:R-:W-:-:S04]  /*03c0*/  IMAD.WIDE.U32 R10, R12, R4, RZ ;  /* 0x000000040c0a7225 */ /* 0x000fc800078e00ff */
[----:B------:R-:W-:Y:S01]  /*03d0*/  IMAD R17, R12, R7, R13 ;  /* 0x000000070c117224 */ /* 0x000fe200078e020d */
[----:B------:R-:W-:Y:S01]  /*03e0*/  IADD3 R13, P0, PT, R16, -UR7, RZ ;  /* 0x80000007100d7c10 */ /* 0x000fe2000ff1e0ff */
[----:B------:R-:W-:Y:S02]  /*03f0*/  VIADD R16, R0, 0x1 ;  /* 0x0000000100107836 */ /* 0x000fe40000000000 */
[----:B------:R-:W-:Y:S01]  /*0400*/  IMAD.IADD R11, R11, 0x1, R17 ;  /* 0x000000010b0b7824 */ /* 0x000fe200078e0211 */
[----:B------:R-:W-:Y:S01]  /*0410*/  IADD3.X R15, PT, PT, R15, ~UR11, RZ, P0, !PT ;  /* 0x8000000b0f0f7c10 */ /* 0x000fe200087fe4ff */
[-C--:B---3--:R-:W-:Y:S02]  /*0420*/  IMAD R9, R9, R13.reuse, RZ ;  /* 0x0000000d09097224 */ /* 0x088fe400078e02ff */
[----:B------:R-:W-:-:S04]  /*0430*/  IMAD.WIDE.U32 R10, R8, R13, R10 ;  /* 0x0000000d080a7225 */ /* 0x000fc800078e000a */
[----:B------:R-:W-:Y:S01]  /*0440*/  IMAD R9, R8, R15, R9 ;  /* 0x0000000f08097224 */ /* 0x000fe200078e0209 */
[----:B------:R-:W-:Y:S01]  /*0450*/  IADD3 R8, P0, PT, R10, UR12, RZ ;  /* 0x0000000c0a087c10 */ /* 0x000fe2000ff1e0ff */
[--C-:B------:R-:W-:Y:S01]  /*0460*/  IMAD.MOV.U32 R0, RZ, RZ, R16.reuse ;  /* 0x000000ffff007224 */ /* 0x100fe200078e0010 */
[----:B------:R-:W-:Y:S02]  /*0470*/  SHF.R.S32.HI R15, RZ, 0x1f, R16 ;  /* 0x0000001fff0f7819 */ /* 0x000fe40000011410 */
[----:B------:R-:W-:Y:S02]  /*0480*/  IADD3.X R9, PT, PT, R11, UR13, R9, P0, !PT ;  /* 0x0000000d0b097c10 */ /* 0x000fe400087fe409 */
[C---:B------:R-:W-:Y:S02]  /*0490*/  LOP3.LUT R11, R14.reuse, 0x3, RZ, 0xc0, !PT ;  /* 0x000000030e0b7812 */ /* 0x040fe400078ec0ff */
[----:B------:R-:W-:Y:S02]  /*04a0*/  ISETP.GT.U32.AND P0, PT, R5, R16, PT ;  /* 0x000000100500720c */ /* 0x000fe40003f04070 */
[----:B------:R-:W-:Y:S01]  /*04b0*/  PRMT R14, R14, 0x8880, RZ ;  /* 0x000088800e0e7816 */ /* 0x000fe200000000ff */
[----:B------:R0:W-:Y:S01]  /*04c0*/  STG.E.U8 desc[UR4][R8.64], R11 ;  /* 0x0000000b08007986 */ /* 0x0001e2000c101104 */
[----:B------:R-:W-:-:S02]  /*04d0*/  ISETP.GT.U32.AND.EX P0, PT, R6, R15, PT, P0 ;  /* 0x0000000f0600720c */ /* 0x000fc40003f04100 */
[----:B------:R-:W-:-:S11]  /*04e0*/  SHF.R.S32.HI R14, RZ, 0x2, R14 ;  /* 0x00000002ff0e7819 */ /* 0x000fd6000001140e */
[----:B0-----:R-:W-:Y:S05]  /*04f0*/  @P0 BRA `(.L_x_0) ;  /* 0xfffffffc00a40947 */ /* 0x001fea000383ffff */
[----:B------:R-:W-:Y:S05]  /*0500*/  EXIT ;  /* 0x000000000000794d */ /* 0x000fea0003800000 */
.L_x_1:
[----:B------:R-:W-:-:S00]  /*0510*/  BRA `(.L_x_1) ;  /* 0xfffffffc00fc7947 */ /* 0x000fc0000383ffff */
[----:B------:R-:W-:-:S00]  /*0520*/  NOP ;  /* 0x0000000000007918 */ /* 0x000fc00000000000 */
        /* <DEDUP_REMOVED lines=13> */
.L_x_2:


//--------------------- .nv.shared.reserved.0     --------------------------
	.section	.nv.shared.reserved.0,"aw",@nobits
	.weak		__nv_reservedSMEM_offset_0_alias
	.size		__nv_reservedSMEM_offset_0_alias, 0, 64
	.other		__nv_reservedSMEM_offset_0_alias,@"STO_CUDA_RESERVED_SHARED STV_DEFAULT"
__nv_reservedSMEM_offset_0_alias:
	.zero		0
	.zero		64


//--------------------- .nv.constant0._Z20read_fb_chunk_kernelPhmmmmmmS_Pmm --------------------------
	.section	.nv.constant0._Z20read_fb_chunk_kernelPhmmmmmmS_Pmm,"a",@progbits
	.sectionflags	@""
	.align	4
.nv.constant0._Z20read_fb_chunk_kernelPhmmmmmmS_Pmm:
	.zero		976


//--------------------- SYMBOLS --------------------------

	.type		.nv.reservedSmem.offset0,@object
	.size		.nv.reservedSmem.offset0,0x4
